//
// Generated by NVIDIA NVVM Compiler
//
// Compiler Build ID: CL-36424714
// Cuda compilation tools, release 13.0, V13.0.88
// Based on NVVM 20.0.0
//

.version 9.0
.target sm_100
.address_size 64

	// .globl	_Z27kernel_reduccion_intervalosPiS_
.extern .shared .align 16 .b8 datos[];

.visible .entry _Z27kernel_reduccion_intervalosPiS_(
	.param .u64 .ptr .align 1 _Z27kernel_reduccion_intervalosPiS__param_0,
	.param .u64 .ptr .align 1 _Z27kernel_reduccion_intervalosPiS__param_1
)
{
	.reg .pred 	%p<2>;
	.reg .b32 	%r<11>;
	.reg .b64 	%rd<9>;

	ld.param.u64 	%rd2, [_Z27kernel_reduccion_intervalosPiS__param_0];
	ld.param.u64 	%rd3, [_Z27kernel_reduccion_intervalosPiS__param_1];
	cvta.to.global.u64 	%rd4, %rd3;
	cvta.to.global.u64 	%rd5, %rd2;
	mov.u32 	%r1, %tid.x;
	mov.u32 	%r2, %ctaid.x;
	mov.u32 	%r3, %ntid.x;
	mad.lo.s32 	%r4, %r2, %r3, %r1;
	mul.wide.s32 	%rd6, %r4, 4;
	add.s64 	%rd7, %rd5, %rd6;
	ld.global.u32 	%r5, [%rd7];
	shl.b32 	%r6, %r1, 2;
	mov.u32 	%r7, datos;
	add.s32 	%r8, %r7, %r6;
	st.shared.u32 	[%r8], %r5;
	mul.wide.u32 	%rd8, %r2, 4;
	add.s64 	%rd1, %rd4, %rd8;
	ld.global.u32 	%r9, [%rd1];
	setp.ne.s32 	%p1, %r9, 0;
	@%p1 bra 	$L__BB0_2;
	ld.shared.u32 	%r10, [datos];
	st.global.u32 	[%rd1], %r10;
$L__BB0_2:
	ret;

}
	// .globl	_Z27kernel_reduccion_secuencialPiS_
.visible .entry _Z27kernel_reduccion_secuencialPiS_(
	.param .u64 .ptr .align 1 _Z27kernel_reduccion_secuencialPiS__param_0,
	.param .u64 .ptr .align 1 _Z27kernel_reduccion_secuencialPiS__param_1
)
{
	.reg .pred 	%p<6>;
	.reg .b32 	%r<16>;
	.reg .b64 	%rd<9>;

	ld.param.u64 	%rd3, [_Z27kernel_reduccion_secuencialPiS__param_0];
	ld.param.u64 	%rd2, [_Z27kernel_reduccion_secuencialPiS__param_1];
	cvta.to.global.u64 	%rd4, %rd3;
	mov.u32 	%r1, %tid.x;
	mov.u32 	%r2, %ctaid.x;
	mov.u32 	%r15, %ntid.x;
	mad.lo.s32 	%r8, %r2, %r15, %r1;
	mul.wide.s32 	%rd5, %r8, 4;
	add.s64 	%rd6, %rd4, %rd5;
	ld.global.u32 	%r9, [%rd6];
	shl.b32 	%r10, %r1, 2;
	mov.u32 	%r11, datos;
	add.s32 	%r4, %r11, %r10;
	st.shared.u32 	[%r4], %r9;
	bar.sync 	0;
	setp.lt.u32 	%p1, %r15, 2;
	@%p1 bra 	$L__BB1_5;
$L__BB1_1:
	mov.u32 	%r5, %r15;
	shr.u32 	%r15, %r5, 1;
	setp.ge.u32 	%p2, %r1, %r15;
	@%p2 bra 	$L__BB1_4;
	ld.shared.u32 	%r12, [%r4];
	ld.shared.u32 	%r7, [%r4+4];
	setp.ge.s32 	%p3, %r12, %r7;
	@%p3 bra 	$L__BB1_4;
	st.shared.u32 	[%r4], %r7;
$L__BB1_4:
	bar.sync 	0;
	setp.gt.u32 	%p4, %r5, 3;
	@%p4 bra 	$L__BB1_1;
$L__BB1_5:
	cvta.to.global.u64 	%rd7, %rd2;
	mul.wide.u32 	%rd8, %r2, 4;
	add.s64 	%rd1, %rd7, %rd8;
	ld.global.u32 	%r13, [%rd1];
	setp.ne.s32 	%p5, %r13, 0;
	@%p5 bra 	$L__BB1_7;
	ld.shared.u32 	%r14, [datos];
	st.global.u32 	[%rd1], %r14;
$L__BB1_7:
	ret;

}
	// .globl	_Z38kernel_reduccion_desenrrollado_parcialPiS_
.visible .entry _Z38kernel_reduccion_desenrrollado_parcialPiS_(
	.param .u64 .ptr .align 1 _Z38kernel_reduccion_desenrrollado_parcialPiS__param_0,
	.param .u64 .ptr .align 1 _Z38kernel_reduccion_desenrrollado_parcialPiS__param_1
)
{
	.reg .pred 	%p<13>;
	.reg .b32 	%r<34>;
	.reg .b64 	%rd<9>;

	ld.param.u64 	%rd3, [_Z38kernel_reduccion_desenrrollado_parcialPiS__param_0];
	ld.param.u64 	%rd2, [_Z38kernel_reduccion_desenrrollado_parcialPiS__param_1];
	cvta.to.global.u64 	%rd4, %rd3;
	mov.u32 	%r1, %tid.x;
	mov.u32 	%r2, %ctaid.x;
	mov.u32 	%r33, %ntid.x;
	mad.lo.s32 	%r8, %r2, %r33, %r1;
	mul.wide.s32 	%rd5, %r8, 4;
	add.s64 	%rd6, %rd4, %rd5;
	ld.global.u32 	%r9, [%rd6];
	shl.b32 	%r10, %r1, 2;
	mov.u32 	%r11, datos;
	add.s32 	%r4, %r11, %r10;
	st.shared.u32 	[%r4], %r9;
	setp.lt.u32 	%p1, %r33, 66;
	@%p1 bra 	$L__BB2_5;
$L__BB2_1:
	mov.u32 	%r5, %r33;
	shr.u32 	%r33, %r5, 1;
	setp.ge.u32 	%p2, %r1, %r33;
	@%p2 bra 	$L__BB2_4;
	ld.shared.u32 	%r12, [%r4];
	ld.shared.u32 	%r7, [%r4+4];
	setp.ge.s32 	%p3, %r12, %r7;
	@%p3 bra 	$L__BB2_4;
	st.shared.u32 	[%r4], %r7;
$L__BB2_4:
	bar.sync 	0;
	setp.gt.u32 	%p4, %r5, 131;
	@%p4 bra 	$L__BB2_1;
$L__BB2_5:
	setp.gt.u32 	%p5, %r1, 31;
	@%p5 bra 	$L__BB2_18;
	ld.volatile.shared.u32 	%r13, [%r4];
	ld.volatile.shared.u32 	%r14, [%r4+128];
	setp.ge.s32 	%p6, %r13, %r14;
	@%p6 bra 	$L__BB2_8;
	ld.volatile.shared.u32 	%r15, [%r4+128];
	st.volatile.shared.u32 	[%r4], %r15;
$L__BB2_8:
	ld.volatile.shared.u32 	%r16, [%r4];
	ld.volatile.shared.u32 	%r17, [%r4+64];
	setp.ge.s32 	%p7, %r16, %r17;
	@%p7 bra 	$L__BB2_10;
	ld.volatile.shared.u32 	%r18, [%r4+64];
	st.volatile.shared.u32 	[%r4], %r18;
$L__BB2_10:
	ld.volatile.shared.u32 	%r19, [%r4];
	ld.volatile.shared.u32 	%r20, [%r4+32];
	setp.ge.s32 	%p8, %r19, %r20;
	@%p8 bra 	$L__BB2_12;
	ld.volatile.shared.u32 	%r21, [%r4+32];
	st.volatile.shared.u32 	[%r4], %r21;
$L__BB2_12:
	ld.volatile.shared.u32 	%r22, [%r4];
	ld.volatile.shared.u32 	%r23, [%r4+16];
	setp.ge.s32 	%p9, %r22, %r23;
	@%p9 bra 	$L__BB2_14;
	ld.volatile.shared.u32 	%r24, [%r4+16];
	st.volatile.shared.u32 	[%r4], %r24;
$L__BB2_14:
	ld.volatile.shared.u32 	%r25, [%r4];
	ld.volatile.shared.u32 	%r26, [%r4+8];
	setp.ge.s32 	%p10, %r25, %r26;
	@%p10 bra 	$L__BB2_16;
	ld.volatile.shared.u32 	%r27, [%r4+8];
	st.volatile.shared.u32 	[%r4], %r27;
$L__BB2_16:
	ld.volatile.shared.u32 	%r28, [%r4];
	ld.volatile.shared.u32 	%r29, [%r4+4];
	setp.ge.s32 	%p11, %r28, %r29;
	@%p11 bra 	$L__BB2_18;
	ld.volatile.shared.u32 	%r30, [%r4+4];
	st.volatile.shared.u32 	[%r4], %r30;
$L__BB2_18:
	cvta.to.global.u64 	%rd7, %rd2;
	mul.wide.u32 	%rd8, %r2, 4;
	add.s64 	%rd1, %rd7, %rd8;
	ld.global.u32 	%r31, [%rd1];
	setp.ne.s32 	%p12, %r31, 0;
	@%p12 bra 	$L__BB2_20;
	ld.shared.u32 	%r32, [datos];
	st.global.u32 	[%rd1], %r32;
$L__BB2_20:
	ret;

}
	// .globl	_Z36kernel_reduccion_desenrrollado_totalPiS_
.visible .entry _Z36kernel_reduccion_desenrrollado_totalPiS_(
	.param .u64 .ptr .align 1 _Z36kernel_reduccion_desenrrollado_totalPiS__param_0,
	.param .u64 .ptr .align 1 _Z36kernel_reduccion_desenrrollado_totalPiS__param_1
)
{
	.reg .pred 	%p<21>;
	.reg .b32 	%r<36>;
	.reg .b64 	%rd<9>;

	ld.param.u64 	%rd3, [_Z36kernel_reduccion_desenrrollado_totalPiS__param_0];
	ld.param.u64 	%rd2, [_Z36kernel_reduccion_desenrrollado_totalPiS__param_1];
	cvta.to.global.u64 	%rd4, %rd3;
	mov.u32 	%r1, %tid.x;
	mov.u32 	%r2, %ctaid.x;
	mov.u32 	%r3, %ntid.x;
	mad.lo.s32 	%r10, %r2, %r3, %r1;
	mul.wide.s32 	%rd5, %r10, 4;
	add.s64 	%rd6, %rd4, %rd5;
	ld.global.u32 	%r4, [%rd6];
	shl.b32 	%r11, %r1, 2;
	mov.u32 	%r12, datos;
	add.s32 	%r5, %r12, %r11;
	st.shared.u32 	[%r5], %r4;
	setp.lt.u32 	%p1, %r3, 1024;
	@%p1 bra 	$L__BB3_5;
	setp.gt.u32 	%p5, %r1, 511;
	@%p5 bra 	$L__BB3_4;
	ld.shared.u32 	%r6, [%r5+2048];
	setp.ge.s32 	%p6, %r4, %r6;
	@%p6 bra 	$L__BB3_4;
	st.shared.u32 	[%r5], %r6;
$L__BB3_4:
	bar.sync 	0;
	bra.uni 	$L__BB3_6;
$L__BB3_5:
	setp.lt.u32 	%p2, %r3, 512;
	@%p2 bra 	$L__BB3_10;
$L__BB3_6:
	setp.gt.u32 	%p7, %r1, 255;
	@%p7 bra 	$L__BB3_9;
	ld.shared.u32 	%r13, [%r5];
	ld.shared.u32 	%r7, [%r5+1024];
	setp.ge.s32 	%p8, %r13, %r7;
	@%p8 bra 	$L__BB3_9;
	st.shared.u32 	[%r5], %r7;
$L__BB3_9:
	bar.sync 	0;
	bra.uni 	$L__BB3_11;
$L__BB3_10:
	setp.lt.u32 	%p3, %r3, 256;
	@%p3 bra 	$L__BB3_15;
$L__BB3_11:
	setp.gt.u32 	%p9, %r1, 127;
	@%p9 bra 	$L__BB3_14;
	ld.shared.u32 	%r14, [%r5];
	ld.shared.u32 	%r8, [%r5+512];
	setp.ge.s32 	%p10, %r14, %r8;
	@%p10 bra 	$L__BB3_14;
	st.shared.u32 	[%r5], %r8;
$L__BB3_14:
	bar.sync 	0;
	bra.uni 	$L__BB3_16;
$L__BB3_15:
	setp.lt.u32 	%p4, %r3, 128;
	@%p4 bra 	$L__BB3_20;
$L__BB3_16:
	setp.gt.u32 	%p11, %r1, 63;
	@%p11 bra 	$L__BB3_19;
	ld.shared.u32 	%r15, [%r5];
	ld.shared.u32 	%r9, [%r5+256];
	setp.ge.s32 	%p12, %r15, %r9;
	@%p12 bra 	$L__BB3_19;
	st.shared.u32 	[%r5], %r9;
$L__BB3_19:
	bar.sync 	0;
$L__BB3_20:
	setp.gt.u32 	%p13, %r1, 31;
	@%p13 bra 	$L__BB3_33;
	ld.volatile.shared.u32 	%r16, [%r5];
	ld.volatile.shared.u32 	%r17, [%r5+128];
	setp.ge.s32 	%p14, %r16, %r17;
	@%p14 bra 	$L__BB3_23;
	ld.volatile.shared.u32 	%r18, [%r5+128];
	st.volatile.shared.u32 	[%r5], %r18;
$L__BB3_23:
	ld.volatile.shared.u32 	%r19, [%r5];
	ld.volatile.shared.u32 	%r20, [%r5+64];
	setp.ge.s32 	%p15, %r19, %r20;
	@%p15 bra 	$L__BB3_25;
	ld.volatile.shared.u32 	%r21, [%r5+64];
	st.volatile.shared.u32 	[%r5], %r21;
$L__BB3_25:
	ld.volatile.shared.u32 	%r22, [%r5];
	ld.volatile.shared.u32 	%r23, [%r5+32];
	setp.ge.s32 	%p16, %r22, %r23;
	@%p16 bra 	$L__BB3_27;
	ld.volatile.shared.u32 	%r24, [%r5+32];
	st.volatile.shared.u32 	[%r5], %r24;
$L__BB3_27:
	ld.volatile.shared.u32 	%r25, [%r5];
	ld.volatile.shared.u32 	%r26, [%r5+16];
	setp.ge.s32 	%p17, %r25, %r26;
	@%p17 bra 	$L__BB3_29;
	ld.volatile.shared.u32 	%r27, [%r5+16];
	st.volatile.shared.u32 	[%r5], %r27;
$L__BB3_29:
	ld.volatile.shared.u32 	%r28, [%r5];
	ld.volatile.shared.u32 	%r29, [%r5+8];
	setp.ge.s32 	%p18, %r28, %r29;
	@%p18 bra 	$L__BB3_31;
	ld.volatile.shared.u32 	%r30, [%r5+8];
	st.volatile.shared.u32 	[%r5], %r30;
$L__BB3_31:
	ld.volatile.shared.u32 	%r31, [%r5];
	ld.volatile.shared.u32 	%r32, [%r5+4];
	setp.ge.s32 	%p19, %r31, %r32;
	@%p19 bra 	$L__BB3_33;
	ld.volatile.shared.u32 	%r33, [%r5+4];
	st.volatile.shared.u32 	[%r5], %r33;
$L__BB3_33:
	bar.sync 	0;
	cvta.to.global.u64 	%rd7, %rd2;
	mul.wide.u32 	%rd8, %r2, 4;
	add.s64 	%rd1, %rd7, %rd8;
	ld.global.u32 	%r34, [%rd1];
	setp.ne.s32 	%p20, %r34, 0;
	@%p20 bra 	$L__BB3_35;
	ld.shared.u32 	%r35, [datos];
	st.global.u32 	[%rd1], %r35;
$L__BB3_35:
	ret;

}


// ===== COMPILED SASS (sm_100) =====

	.target	sm_100

	.elftype	@"ET_EXEC"


//--------------------- .note.nv.tkinfo           --------------------------
	.section	.note.nv.tkinfo,"",@"SHT_NOTE"
	.sectionflags	@"SHF_NOTE_NV_TKINFO"
	.tkinfo
        /*0018*/ 	.word	0x00000002
        /*0030*/ 	.string	""
        /*0030*/ 	.string	"ptxas"
        /*0030*/ 	.string	"Cuda compilation tools, release 13.0, V13.0.88"
        /*0030*/ 	.string	"Build cuda_13.0.r13.0/compiler.36424714_0"
        /*0030*/ 	.string	"-arch sm_100 -m 64 "



//--------------------- .note.nv.cuinfo           --------------------------
	.section	.note.nv.cuinfo,"",@"SHT_NOTE"
	.sectionflags	@"SHF_NOTE_NV_CUINFO"
        /*0018*/ 	.short	0x0002
        /*001a*/ 	.short	0x0064
        /*001c*/ 	.short	0x0082
	.zero		2


//--------------------- .nv.info                  --------------------------
	.section	.nv.info,"",@"SHT_CUDA_INFO"
	.align	4


	//----- nvinfo : EIATTR_REGCOUNT
	.align		4
        /*0000*/ 	.byte	0x04, 0x2f
        /*0002*/ 	.short	(.L_1 - .L_0)
	.align		4
.L_0:
        /*0004*/ 	.word	index@(_Z27kernel_reduccion_intervalosPiS_)
        /*0008*/ 	.word	0x0000000a


	//----- nvinfo : EIATTR_FRAME_SIZE
	.align		4
.L_1:
        /*000c*/ 	.byte	0x04, 0x11
        /*000e*/ 	.short	(.L_3 - .L_2)
	.align		4
.L_2:
        /*0010*/ 	.word	index@(_Z27kernel_reduccion_intervalosPiS_)
        /*0014*/ 	.word	0x00000000


	//----- nvinfo : EIATTR_REGCOUNT
	.align		4
.L_3:
        /*0018*/ 	.byte	0x04, 0x2f
        /*001a*/ 	.short	(.L_5 - .L_4)
	.align		4
.L_4:
        /*001c*/ 	.word	index@(_Z27kernel_reduccion_secuencialPiS_)
        /*0020*/ 	.word	0x0000000a


	//----- nvinfo : EIATTR_FRAME_SIZE
	.align		4
.L_5:
        /*0024*/ 	.byte	0x04, 0x11
        /*0026*/ 	.short	(.L_7 - .L_6)
	.align		4
.L_6:
        /*0028*/ 	.word	index@(_Z27kernel_reduccion_secuencialPiS_)
        /*002c*/ 	.word	0x00000000


	//----- nvinfo : EIATTR_REGCOUNT
	.align		4
.L_7:
        /*0030*/ 	.byte	0x04, 0x2f
        /*0032*/ 	.short	(.L_9 - .L_8)
	.align		4
.L_8:
        /*0034*/ 	.word	index@(_Z38kernel_reduccion_desenrrollado_parcialPiS_)
        /*0038*/ 	.word	0x0000000a


	//----- nvinfo : EIATTR_FRAME_SIZE
	.align		4
.L_9:
        /*003c*/ 	.byte	0x04, 0x11
        /*003e*/ 	.short	(.L_11 - .L_10)
	.align		4
.L_10:
        /*0040*/ 	.word	index@(_Z38kernel_reduccion_desenrrollado_parcialPiS_)
        /*0044*/ 	.word	0x00000000


	//----- nvinfo : EIATTR_REGCOUNT
	.align		4
.L_11:
        /*0048*/ 	.byte	0x04, 0x2f
        /*004a*/ 	.short	(.L_13 - .L_12)
	.align		4
.L_12:
        /*004c*/ 	.word	index@(_Z36kernel_reduccion_desenrrollado_totalPiS_)
        /*0050*/ 	.word	0x0000000c


	//----- nvinfo : EIATTR_FRAME_SIZE
	.align		4
.L_13:
        /*0054*/ 	.byte	0x04, 0x11
        /*0056*/ 	.short	(.L_15 - .L_14)
	.align		4
.L_14:
        /*0058*/ 	.word	index@(_Z36kernel_reduccion_desenrrollado_totalPiS_)
        /*005c*/ 	.word	0x00000000


	//----- nvinfo : EIATTR_MIN_STACK_SIZE
	.align		4
.L_15:
        /*0060*/ 	.byte	0x04, 0x12
        /*0062*/ 	.short	(.L_17 - .L_16)
	.align		4
.L_16:
        /*0064*/ 	.word	index@(_Z36kernel_reduccion_desenrrollado_totalPiS_)
        /*0068*/ 	.word	0x00000000


	//----- nvinfo : EIATTR_MIN_STACK_SIZE
	.align		4
.L_17:
        /*006c*/ 	.byte	0x04, 0x12
        /*006e*/ 	.short	(.L_19 - .L_18)
	.align		4
.L_18:
        /*0070*/ 	.word	index@(_Z38kernel_reduccion_desenrrollado_parcialPiS_)
        /*0074*/ 	.word	0x00000000


	//----- nvinfo : EIATTR_MIN_STACK_SIZE
	.align		4
.L_19:
        /*0078*/ 	.byte	0x04, 0x12
        /*007a*/ 	.short	(.L_21 - .L_20)
	.align		4
.L_20:
        /*007c*/ 	.word	index@(_Z27kernel_reduccion_secuencialPiS_)
        /*0080*/ 	.word	0x00000000


	//----- nvinfo : EIATTR_MIN_STACK_SIZE
	.align		4
.L_21:
        /*0084*/ 	.byte	0x04, 0x12
        /*0086*/ 	.short	(.L_23 - .L_22)
	.align		4
.L_22:
        /*0088*/ 	.word	index@(_Z27kernel_reduccion_intervalosPiS_)
        /*008c*/ 	.word	0x00000000
.L_23:


//--------------------- .nv.compat                --------------------------
	.section	.nv.compat,"",@"SHT_CUDA_COMPAT_INFO"
	.align	4
        /*0000*/ 	.byte	0x02, 0x09, 0x00, 0x00, 0x02, 0x02, 0x01, 0x00, 0x02, 0x05, 0x05, 0x00, 0x03, 0x07, 0x01, 0x01
        /*0010*/ 	.byte	0x02, 0x03, 0x00, 0x00, 0x02, 0x06, 0x01, 0x00, 0x04, 0x0b, 0x08, 0x00, 0x09, 0x00, 0x00, 0x00
        /*0020*/ 	.byte	0x00, 0x00, 0x00, 0x00


//--------------------- .nv.info._Z36kernel_reduccion_desenrrollado_totalPiS_ --------------------------
	.section	.nv.info._Z36kernel_reduccion_desenrrollado_totalPiS_,"",@"SHT_CUDA_INFO"
	.sectionflags	@""
	.align	4


	//----- nvinfo : EIATTR_CUDA_API_VERSION
	.align		4
        /*0000*/ 	.byte	0x04, 0x37
        /*0002*/ 	.short	(.L_25 - .L_24)
.L_24:
        /*0004*/ 	.word	0x00000082


	//----- nvinfo : EIATTR_KPARAM_INFO
	.align		4
.L_25:
        /*0008*/ 	.byte	0x04, 0x17
        /*000a*/ 	.short	(.L_27 - .L_26)
.L_26:
        /*000c*/ 	.word	0x00000000
        /*0010*/ 	.short	0x0001
        /*0012*/ 	.short	0x0008
        /*0014*/ 	.byte	0x00, 0xf5, 0x21, 0x00


	//----- nvinfo : EIATTR_KPARAM_INFO
	.align		4
.L_27:
        /*0018*/ 	.byte	0x04, 0x17
        /*001a*/ 	.short	(.L_29 - .L_28)
.L_28:
        /*001c*/ 	.word	0x00000000
        /*0020*/ 	.short	0x0000
        /*0022*/ 	.short	0x0000
        /*0024*/ 	.byte	0x00, 0xf5, 0x21, 0x00


	//----- nvinfo : EIATTR_SPARSE_MMA_MASK
	.align		4
.L_29:
        /*0028*/ 	.byte	0x03, 0x50
        /*002a*/ 	.short	0x0000


	//----- nvinfo : EIATTR_MAXREG_COUNT
	.align		4
        /*002c*/ 	.byte	0x03, 0x1b
        /*002e*/ 	.short	0x00ff


	//----- nvinfo : EIATTR_NUM_BARRIERS
	.align		4
        /*0030*/ 	.byte	0x02, 0x4c
        /*0032*/ 	.byte	0x01
	.zero		1


	//----- nvinfo : EIATTR_MERCURY_ISA_VERSION
	.align		4
        /*0034*/ 	.byte	0x03, 0x5f
        /*0036*/ 	.short	0x0101


	//----- nvinfo : EIATTR_VRC_CTA_INIT_COUNT
	.align		4
        /*0038*/ 	.byte	0x02, 0x4a
	.zero		1
	.zero		1


	//----- nvinfo : EIATTR_EXIT_INSTR_OFFSETS
	.align		4
        /*003c*/ 	.byte	0x04, 0x1c
        /*003e*/ 	.short	(.L_31 - .L_30)


	//   ....[0]....
.L_30:
        /*0040*/ 	.word	0x00000630


	//   ....[1]....
        /*0044*/ 	.word	0x00000660


	//----- nvinfo : EIATTR_CRS_STACK_SIZE
	.align		4
.L_31:
        /*0048*/ 	.byte	0x04, 0x1e
        /*004a*/ 	.short	(.L_33 - .L_32)
.L_32:
        /*004c*/ 	.word	0x00000000


	//----- nvinfo : EIATTR_CBANK_PARAM_SIZE
	.align		4
.L_33:
        /*0050*/ 	.byte	0x03, 0x19
        /*0052*/ 	.short	0x0010


	//----- nvinfo : EIATTR_PARAM_CBANK
	.align		4
        /*0054*/ 	.byte	0x04, 0x0a
        /*0056*/ 	.short	(.L_35 - .L_34)
	.align		4
.L_34:
        /*0058*/ 	.word	index@(.nv.constant0._Z36kernel_reduccion_desenrrollado_totalPiS_)
        /*005c*/ 	.short	0x0380
        /*005e*/ 	.short	0x0010


	//----- nvinfo : EIATTR_SW_WAR
	.align		4
.L_35:
        /*0060*/ 	.byte	0x04, 0x36
        /*0062*/ 	.short	(.L_37 - .L_36)
.L_36:
        /*0064*/ 	.word	0x00000008
.L_37:


//--------------------- .nv.info._Z38kernel_reduccion_desenrrollado_parcialPiS_ --------------------------
	.section	.nv.info._Z38kernel_reduccion_desenrrollado_parcialPiS_,"",@"SHT_CUDA_INFO"
	.sectionflags	@""
	.align	4


	//----- nvinfo : EIATTR_CUDA_API_VERSION
	.align		4
        /*0000*/ 	.byte	0x04, 0x37
        /*0002*/ 	.short	(.L_39 - .L_38)
.L_38:
        /*0004*/ 	.word	0x00000082


	//----- nvinfo : EIATTR_KPARAM_INFO
	.align		4
.L_39:
        /*0008*/ 	.byte	0x04, 0x17
        /*000a*/ 	.short	(.L_41 - .L_40)
.L_40:
        /*000c*/ 	.word	0x00000000
        /*0010*/ 	.short	0x0001
        /*0012*/ 	.short	0x0008
        /*0014*/ 	.byte	0x00, 0xf5, 0x21, 0x00


	//----- nvinfo : EIATTR_KPARAM_INFO
	.align		4
.L_41:
        /*0018*/ 	.byte	0x04, 0x17
        /*001a*/ 	.short	(.L_43 - .L_42)
.L_42:
        /*001c*/ 	.word	0x00000000
        /*0020*/ 	.short	0x0000
        /*0022*/ 	.short	0x0000
        /*0024*/ 	.byte	0x00, 0xf5, 0x21, 0x00


	//----- nvinfo : EIATTR_SPARSE_MMA_MASK
	.align		4
.L_43:
        /*0028*/ 	.byte	0x03, 0x50
        /*002a*/ 	.short	0x0000


	//----- nvinfo : EIATTR_MAXREG_COUNT
	.align		4
        /*002c*/ 	.byte	0x03, 0x1b
        /*002e*/ 	.short	0x00ff


	//----- nvinfo : EIATTR_NUM_BARRIERS
	.align		4
        /*0030*/ 	.byte	0x02, 0x4c
        /*0032*/ 	.byte	0x01
	.zero		1


	//----- nvinfo : EIATTR_MERCURY_ISA_VERSION
	.align		4
        /*0034*/ 	.byte	0x03, 0x5f
        /*0036*/ 	.short	0x0101


	//----- nvinfo : EIATTR_VRC_CTA_INIT_COUNT
	.align		4
        /*0038*/ 	.byte	0x02, 0x4a
	.zero		1
	.zero		1


	//----- nvinfo : EIATTR_EXIT_INSTR_OFFSETS
	.align		4
        /*003c*/ 	.byte	0x04, 0x1c
        /*003e*/ 	.short	(.L_45 - .L_44)


	//   ....[0]....
.L_44:
        /*0040*/ 	.word	0x00000440


	//   ....[1]....
        /*0044*/ 	.word	0x000004a0


	//----- nvinfo : EIATTR_CRS_STACK_SIZE
	.align		4
.L_45:
        /*0048*/ 	.byte	0x04, 0x1e
        /*004a*/ 	.short	(.L_47 - .L_46)
.L_46:
        /*004c*/ 	.word	0x00000000


	//----- nvinfo : EIATTR_CBANK_PARAM_SIZE
	.align		4
.L_47:
        /*0050*/ 	.byte	0x03, 0x19
        /*0052*/ 	.short	0x0010


	//----- nvinfo : EIATTR_PARAM_CBANK
	.align		4
        /*0054*/ 	.byte	0x04, 0x0a
        /*0056*/ 	.short	(.L_49 - .L_48)
	.align		4
.L_48:
        /*0058*/ 	.word	index@(.nv.constant0._Z38kernel_reduccion_desenrrollado_parcialPiS_)
        /*005c*/ 	.short	0x0380
        /*005e*/ 	.short	0x0010


	//----- nvinfo : EIATTR_SW_WAR
	.align		4
.L_49:
        /*0060*/ 	.byte	0x04, 0x36
        /*0062*/ 	.short	(.L_51 - .L_50)
.L_50:
        /*0064*/ 	.word	0x00000008
.L_51:


//--------------------- .nv.info._Z27kernel_reduccion_secuencialPiS_ --------------------------
	.section	.nv.info._Z27kernel_reduccion_secuencialPiS_,"",@"SHT_CUDA_INFO"
	.sectionflags	@""
	.align	4


	//----- nvinfo : EIATTR_CUDA_API_VERSION
	.align		4
        /*0000*/ 	.byte	0x04, 0x37
        /*0002*/ 	.short	(.L_53 - .L_52)
.L_52:
        /*0004*/ 	.word	0x00000082


	//----- nvinfo : EIATTR_KPARAM_INFO
	.align		4
.L_53:
        /*0008*/ 	.byte	0x04, 0x17
        /*000a*/ 	.short	(.L_55 - .L_54)
.L_54:
        /*000c*/ 	.word	0x00000000
        /*0010*/ 	.short	0x0001
        /*0012*/ 	.short	0x0008
        /*0014*/ 	.byte	0x00, 0xf5, 0x21, 0x00


	//----- nvinfo : EIATTR_KPARAM_INFO
	.align		4
.L_55:
        /*0018*/ 	.byte	0x04, 0x17
        /*001a*/ 	.short	(.L_57 - .L_56)
.L_56:
        /*001c*/ 	.word	0x00000000
        /*0020*/ 	.short	0x0000
        /*0022*/ 	.short	0x0000
        /*0024*/ 	.byte	0x00, 0xf5, 0x21, 0x00


	//----- nvinfo : EIATTR_SPARSE_MMA_MASK
	.align		4
.L_57:
        /*0028*/ 	.byte	0x03, 0x50
        /*002a*/ 	.short	0x0000


	//----- nvinfo : EIATTR_MAXREG_COUNT
	.align		4
        /*002c*/ 	.byte	0x03, 0x1b
        /*002e*/ 	.short	0x00ff


	//----- nvinfo : EIATTR_NUM_BARRIERS
	.align		4
        /*0030*/ 	.byte	0x02, 0x4c
        /*0032*/ 	.byte	0x01
	.zero		1


	//----- nvinfo : EIATTR_MERCURY_ISA_VERSION
	.align		4
        /*0034*/ 	.byte	0x03, 0x5f
        /*0036*/ 	.short	0x0101


	//----- nvinfo : EIATTR_VRC_CTA_INIT_COUNT
	.align		4
        /*0038*/ 	.byte	0x02, 0x4a
	.zero		1
	.zero		1


	//----- nvinfo : EIATTR_EXIT_INSTR_OFFSETS
	.align		4
        /*003c*/ 	.byte	0x04, 0x1c
        /*003e*/ 	.short	(.L_59 - .L_58)


	//   ....[0]....
.L_58:
        /*0040*/ 	.word	0x00000230


	//   ....[1]....
        /*0044*/ 	.word	0x00000290


	//----- nvinfo : EIATTR_CRS_STACK_SIZE
	.align		4
.L_59:
        /*0048*/ 	.byte	0x04, 0x1e
        /*004a*/ 	.short	(.L_61 - .L_60)
.L_60:
        /*004c*/ 	.word	0x00000000


	//----- nvinfo : EIATTR_CBANK_PARAM_SIZE
	.align		4
.L_61:
        /*0050*/ 	.byte	0x03, 0x19
        /*0052*/ 	.short	0x0010


	//----- nvinfo : EIATTR_PARAM_CBANK
	.align		4
        /*0054*/ 	.byte	0x04, 0x0a
        /*0056*/ 	.short	(.L_63 - .L_62)
	.align		4
.L_62:
        /*0058*/ 	.word	index@(.nv.constant0._Z27kernel_reduccion_secuencialPiS_)
        /*005c*/ 	.short	0x0380
        /*005e*/ 	.short	0x0010


	//----- nvinfo : EIATTR_SW_WAR
	.align		4
.L_63:
        /*0060*/ 	.byte	0x04, 0x36
        /*0062*/ 	.short	(.L_65 - .L_64)
.L_64:
        /*0064*/ 	.word	0x00000008
.L_65:


//--------------------- .nv.info._Z27kernel_reduccion_intervalosPiS_ --------------------------
	.section	.nv.info._Z27kernel_reduccion_intervalosPiS_,"",@"SHT_CUDA_INFO"
	.sectionflags	@""
	.align	4


	//----- nvinfo : EIATTR_CUDA_API_VERSION
	.align		4
        /*0000*/ 	.byte	0x04, 0x37
        /*0002*/ 	.short	(.L_67 - .L_66)
.L_66:
        /*0004*/ 	.word	0x00000082


	//----- nvinfo : EIATTR_KPARAM_INFO
	.align		4
.L_67:
        /*0008*/ 	.byte	0x04, 0x17
        /*000a*/ 	.short	(.L_69 - .L_68)
.L_68:
        /*000c*/ 	.word	0x00000000
        /*0010*/ 	.short	0x0001
        /*0012*/ 	.short	0x0008
        /*0014*/ 	.byte	0x00, 0xf5, 0x21, 0x00


	//----- nvinfo : EIATTR_KPARAM_INFO
	.align		4
.L_69:
        /*0018*/ 	.byte	0x04, 0x17
        /*001a*/ 	.short	(.L_71 - .L_70)
.L_70:
        /*001c*/ 	.word	0x00000000
        /*0020*/ 	.short	0x0000
        /*0022*/ 	.short	0x0000
        /*0024*/ 	.byte	0x00, 0xf5, 0x21, 0x00


	//----- nvinfo : EIATTR_SPARSE_MMA_MASK
	.align		4
.L_71:
        /*0028*/ 	.byte	0x03, 0x50
        /*002a*/ 	.short	0x0000


	//----- nvinfo : EIATTR_MAXREG_COUNT
	.align		4
        /*002c*/ 	.byte	0x03, 0x1b
        /*002e*/ 	.short	0x00ff


	//----- nvinfo : EIATTR_MERCURY_ISA_VERSION
	.align		4
        /*0030*/ 	.byte	0x03, 0x5f
        /*0032*/ 	.short	0x0101


	//----- nvinfo : EIATTR_VRC_CTA_INIT_COUNT
	.align		4
        /*0034*/ 	.byte	0x02, 0x4a
	.zero		1
	.zero		1


	//----- nvinfo : EIATTR_EXIT_INSTR_OFFSETS
	.align		4
        /*0038*/ 	.byte	0x04, 0x1c
        /*003a*/ 	.short	(.L_73 - .L_72)


	//   ....[0]....
.L_72:
        /*003c*/ 	.word	0x00000120


	//   ....[1]....
        /*0040*/ 	.word	0x00000150


	//----- nvinfo : EIATTR_CBANK_PARAM_SIZE
	.align		4
.L_73:
        /*0044*/ 	.byte	0x03, 0x19
        /*0046*/ 	.short	0x0010


	//----- nvinfo : EIATTR_PARAM_CBANK
	.align		4
        /*0048*/ 	.byte	0x04, 0x0a
        /*004a*/ 	.short	(.L_75 - .L_74)
	.align		4
.L_74:
        /*004c*/ 	.word	index@(.nv.constant0._Z27kernel_reduccion_intervalosPiS_)
        /*0050*/ 	.short	0x0380
        /*0052*/ 	.short	0x0010


	//----- nvinfo : EIATTR_SW_WAR
	.align		4
.L_75:
        /*0054*/ 	.byte	0x04, 0x36
        /*0056*/ 	.short	(.L_77 - .L_76)
.L_76:
        /*0058*/ 	.word	0x00000008
.L_77:


//--------------------- .nv.callgraph             --------------------------
	.section	.nv.callgraph,"",@"SHT_CUDA_CALLGRAPH"
	.align	4
	.sectionentsize	8
	.align		4
        /*0000*/ 	.word	0x00000000
	.align		4
        /*0004*/ 	.word	0xffffffff
	.align		4
        /*0008*/ 	.word	0x00000000
	.align		4
        /*000c*/ 	.word	0xfffffffe
	.align		4
        /*0010*/ 	.word	0x00000000
	.align		4
        /*0014*/ 	.word	0xfffffffd
	.align		4
        /*0018*/ 	.word	0x00000000
	.align		4
        /*001c*/ 	.word	0xfffffffc


//--------------------- .text._Z36kernel_reduccion_desenrrollado_totalPiS_ --------------------------
	.section	.text._Z36kernel_reduccion_desenrrollado_totalPiS_,"ax",@progbits
	.align	128
        .global         _Z36kernel_reduccion_desenrrollado_totalPiS_
        .type           _Z36kernel_reduccion_desenrrollado_totalPiS_,@function
        .size           _Z36kernel_reduccion_desenrrollado_totalPiS_,(.L_x_31 - _Z36kernel_reduccion_desenrrollado_totalPiS_)
        .other          _Z36kernel_reduccion_desenrrollado_totalPiS_,@"STO_CUDA_ENTRY STV_DEFAULT"
_Z36kernel_reduccion_desenrrollado_totalPiS_:
.text._Z36kernel_reduccion_desenrrollado_totalPiS_:
[----:B------:R-:W-:Y:S01]  /*0000*/  LDC R1, c[0x0][0x37c] ;  /* 0x0000df00ff017b82 */ /* 0x000fe20000000800 */
[----:B------:R-:W0:Y:S07]  /*0010*/  S2R R4, SR_TID.X ;  /* 0x0000000000047919 */ /* 0x000e2e0000002100 */
[----:B------:R-:W1:Y:S01]  /*0020*/  LDC.64 R2, c[0x0][0x380] ;  /* 0x0000e000ff027b82 */ /* 0x000e620000000a00 */
[----:B------:R-:W0:Y:S01]  /*0030*/  LDCU UR8, c[0x0][0x360] ;  /* 0x00006c00ff0877ac */ /* 0x000e220008000800 */
[----:B------:R-:W0:Y:S01]  /*0040*/  S2R R7, SR_CTAID.X ;  /* 0x0000000000077919 */ /* 0x000e220000002500 */
[----:B------:R-:W2:Y:S01]  /*0050*/  LDCU.64 UR6, c[0x0][0x358] ;  /* 0x00006b00ff0677ac */ /* 0x000ea20008000a00 */
[----:B0-----:R-:W-:-:S04]  /*0060*/  IMAD R5, R7, UR8, R4 ;  /* 0x0000000807057c24 */ /* 0x001fc8000f8e0204 */
[----:B-1----:R-:W-:-:S06]  /*0070*/  IMAD.WIDE R2, R5, 0x4, R2 ;  /* 0x0000000405027825 */ /* 0x002fcc00078e0202 */
[----:B--2---:R-:W2:Y:S01]  /*0080*/  LDG.E R3, desc[UR6][R2.64] ;  /* 0x0000000602037981 */ /* 0x004ea2000c1e1900 */
[----:B------:R-:W0:Y:S01]  /*0090*/  S2UR UR5, SR_CgaCtaId ;  /* 0x00000000000579c3 */ /* 0x000e220000008800 */
[----:B------:R-:W-:Y:S01]  /*00a0*/  UMOV UR4, 0x400 ;  /* 0x0000040000047882 */ /* 0x000fe20000000000 */
[----:B------:R-:W-:Y:S02]  /*00b0*/  UISETP.GE.U32.AND UP0, UPT, UR8, 0x400, UPT ;  /* 0x000004000800788c */ /* 0x000fe4000bf06070 */
[----:B0-----:R-:W-:-:S06]  /*00c0*/  ULEA UR4, UR5, UR4, 0x18 ;  /* 0x0000000405047291 */ /* 0x001fcc000f8ec0ff */
[----:B------:R-:W-:-:S05]  /*00d0*/  LEA R0, R4, UR4, 0x2 ;  /* 0x0000000404007c11 */ /* 0x000fca000f8e10ff */
[----:B--2---:R0:W-:Y:S01]  /*00e0*/  STS [R0], R3 ;  /* 0x0000000300007388 */ /* 0x0041e20000000800 */
[----:B------:R-:W-:Y:S05]  /*00f0*/  BRA.U !UP0, `(.L_x_0) ;  /* 0x0000000108247547 */ /* 0x000fea000b800000 */
[----:B------:R-:W-:Y:S01]  /*0100*/  ISETP.GT.U32.AND P0, PT, R4, 0x1ff, PT ;  /* 0x000001ff0400780c */ /* 0x000fe20003f04070 */
[----:B------:R-:W-:-:S12]  /*0110*/  BSSY.RECONVERGENT B0, `(.L_x_1) ;  /* 0x0000005000007945 */ /* 0x000fd80003800200 */
[----:B------:R-:W-:Y:S05]  /*0120*/  @P0 BRA `(.L_x_2) ;  /* 0x00000000000c0947 */ /* 0x000fea0003800000 */
[----:B------:R-:W1:Y:S02]  /*0130*/  LDS R2, [R0+0x800] ;  /* 0x0008000000027984 */ /* 0x000e640000000800 */
[----:B-1----:R-:W-:-:S13]  /*0140*/  ISETP.GE.AND P0, PT, R3, R2, PT ;  /* 0x000000020300720c */ /* 0x002fda0003f06270 */
[----:B------:R1:W-:Y:S02]  /*0150*/  @!P0 STS [R0], R2 ;  /* 0x0000000200008388 */ /* 0x0003e40000000800 */
.L_x_2:
[----:B------:R-:W-:Y:S05]  /*0160*/  BSYNC.RECONVERGENT B0 ;  /* 0x0000000000007941 */ /* 0x000fea0003800200 */
.L_x_1:
[----:B------:R-:W-:Y:S06]  /*0170*/  BAR.SYNC.DEFER_BLOCKING 0x0 ;  /* 0x0000000000007b1d */ /* 0x000fec0000010000 */
[----:B------:R-:W-:Y:S05]  /*0180*/  BRA `(.L_x_3) ;  /* 0x0000000000087947 */ /* 0x000fea0003800000 */
.L_x_0:
[----:B------:R-:W-:-:S09]  /*0190*/  UISETP.GE.U32.AND UP0, UPT, UR8, 0x200, UPT ;  /* 0x000002000800788c */ /* 0x000fd2000bf06070 */
[----:B------:R-:W-:Y:S05]  /*01a0*/  BRA.U !UP0, `(.L_x_4) ;  /* 0x0000000108287547 */ /* 0x000fea000b800000 */
.L_x_3:
[----:B------:R-:W-:Y:S01]  /*01b0*/  ISETP.GT.U32.AND P0, PT, R4, 0xff, PT ;  /* 0x000000ff0400780c */ /* 0x000fe20003f04070 */
[----:B------:R-:W-:-:S12]  /*01c0*/  BSSY.RECONVERGENT B0, `(.L_x_5) ;  /* 0x0000006000007945 */ /* 0x000fd80003800200 */
[----:B------:R-:W-:Y:S05]  /*01d0*/  @P0 BRA `(.L_x_6) ;  /* 0x0000000000100947 */ /* 0x000fea0003800000 */
[----:B-1----:R-:W-:Y:S04]  /*01e0*/  LDS R2, [R0] ;  /* 0x0000000000027984 */ /* 0x002fe80000000800 */
[----:B0-----:R-:W0:Y:S02]  /*01f0*/  LDS R3, [R0+0x400] ;  /* 0x0004000000037984 */ /* 0x001e240000000800 */
[----:B0-----:R-:W-:-:S13]  /*0200*/  ISETP.GE.AND P0, PT, R2, R3, PT ;  /* 0x000000030200720c */ /* 0x001fda0003f06270 */
[----:B------:R2:W-:Y:S02]  /*0210*/  @!P0 STS [R0], R3 ;  /* 0x0000000300008388 */ /* 0x0005e40000000800 */
.L_x_6:
[----:B------:R-:W-:Y:S05]  /*0220*/  BSYNC.RECONVERGENT B0 ;  /* 0x0000000000007941 */ /* 0x000fea0003800200 */
.L_x_5:
[----:B------:R-:W-:Y:S06]  /*0230*/  BAR.SYNC.DEFER_BLOCKING 0x0 ;  /* 0x0000000000007b1d */ /* 0x000fec0000010000 */
[----:B------:R-:W-:Y:S05]  /*0240*/  BRA `(.L_x_7) ;  /* 0x0000000000087947 */ /* 0x000fea0003800000 */
.L_x_4:
[----:B------:R-:W-:-:S09]  /*0250*/  UISETP.GE.U32.AND UP0, UPT, UR8, 0x100, UPT ;  /* 0x000001000800788c */ /* 0x000fd2000bf06070 */
[----:B------:R-:W-:Y:S05]  /*0260*/  BRA.U !UP0, `(.L_x_8) ;  /* 0x0000000108287547 */ /* 0x000fea000b800000 */
.L_x_7:
[----:B------:R-:W-:Y:S01]  /*0270*/  ISETP.GT.U32.AND P0, PT, R4, 0x7f, PT ;  /* 0x0000007f0400780c */ /* 0x000fe20003f04070 */
[----:B------:R-:W-:-:S12]  /*0280*/  BSSY.RECONVERGENT B0, `(.L_x_9) ;  /* 0x0000006000007945 */ /* 0x000fd80003800200 */
[----:B------:R-:W-:Y:S05]  /*0290*/  @P0 BRA `(.L_x_10) ;  /* 0x0000000000100947 */ /* 0x000fea0003800000 */
[----:B-1----:R-:W-:Y:S04]  /*02a0*/  LDS R2, [R0] ;  /* 0x0000000000027984 */ /* 0x002fe80000000800 */
[----:B0-2---:R-:W0:Y:S02]  /*02b0*/  LDS R3, [R0+0x200] ;  /* 0x0002000000037984 */ /* 0x005e240000000800 */
[----:B0-----:R-:W-:-:S13]  /*02c0*/  ISETP.GE.AND P0, PT, R2, R3, PT ;  /* 0x000000030200720c */ /* 0x001fda0003f06270 */
[----:B------:R3:W-:Y:S02]  /*02d0*/  @!P0 STS [R0], R3 ;  /* 0x0000000300008388 */ /* 0x0007e40000000800 */
.L_x_10:
[----:B------:R-:W-:Y:S05]  /*02e0*/  BSYNC.RECONVERGENT B0 ;  /* 0x0000000000007941 */ /* 0x000fea0003800200 */
.L_x_9:
[----:B------:R-:W-:Y:S06]  /*02f0*/  BAR.SYNC.DEFER_BLOCKING 0x0 ;  /* 0x0000000000007b1d */ /* 0x000fec0000010000 */
[----:B------:R-:W-:Y:S05]  /*0300*/  BRA `(.L_x_11) ;  /* 0x0000000000087947 */ /* 0x000fea0003800000 */
.L_x_8:
[----:B------:R-:W-:-:S09]  /*0310*/  UISETP.GE.U32.AND UP0, UPT, UR8, 0x80, UPT ;  /* 0x000000800800788c */ /* 0x000fd2000bf06070 */
[----:B------:R-:W-:Y:S05]  /*0320*/  BRA.U !UP0, `(.L_x_12) ;  /* 0x0000000108247547 */ /* 0x000fea000b800000 */
.L_x_11:
[----:B------:R-:W-:Y:S01]  /*0330*/  ISETP.GT.U32.AND P0, PT, R4, 0x3f, PT ;  /* 0x0000003f0400780c */ /* 0x000fe20003f04070 */
[----:B------:R-:W-:-:S12]  /*0340*/  BSSY.RECONVERGENT B0, `(.L_x_13) ;  /* 0x0000006000007945 */ /* 0x000fd80003800200 */
[----:B------:R-:W-:Y:S05]  /*0350*/  @P0 BRA `(.L_x_14) ;  /* 0x0000000000100947 */ /* 0x000fea0003800000 */
[----:B-1----:R-:W-:Y:S04]  /*0360*/  LDS R2, [R0] ;  /* 0x0000000000027984 */ /* 0x002fe80000000800 */
[----:B0-23--:R-:W0:Y:S02]  /*0370*/  LDS R3, [R0+0x100] ;  /* 0x0001000000037984 */ /* 0x00de240000000800 */
[----:B0-----:R-:W-:-:S13]  /*0380*/  ISETP.GE.AND P0, PT, R2, R3, PT ;  /* 0x000000030200720c */ /* 0x001fda0003f06270 */
[----:B------:R4:W-:Y:S02]  /*0390*/  @!P0 STS [R0], R3 ;  /* 0x0000000300008388 */ /* 0x0009e40000000800 */
.L_x_14:
[----:B------:R-:W-:Y:S05]  /*03a0*/  BSYNC.RECONVERGENT B0 ;  /* 0x0000000000007941 */ /* 0x000fea0003800200 */
.L_x_13:
[----:B------:R-:W-:Y:S06]  /*03b0*/  BAR.SYNC.DEFER_BLOCKING 0x0 ;  /* 0x0000000000007b1d */ /* 0x000fec0000010000 */
.L_x_12:
[----:B01234-:R-:W0:Y:S01]  /*03c0*/  LDC.64 R2, c[0x0][0x388] ;  /* 0x0000e200ff027b82 */ /* 0x01fe220000000a00 */
[----:B------:R-:W-:Y:S01]  /*03d0*/  ISETP.GT.U32.AND P0, PT, R4, 0x1f, PT ;  /* 0x0000001f0400780c */ /* 0x000fe20003f04070 */
[----:B------:R-:W-:Y:S01]  /*03e0*/  BSSY.RECONVERGENT B0, `(.L_x_15) ;  /* 0x0000021000007945 */ /* 0x000fe20003800200 */
[----:B0-----:R-:W-:-:S11]  /*03f0*/  IMAD.WIDE.U32 R2, R7, 0x4, R2 ;  /* 0x0000000407027825 */ /* 0x001fd600078e0002 */
[----:B------:R-:W-:Y:S05]  /*0400*/  @P0 BRA `(.L_x_16) ;  /* 0x0000000000780947 */ /* 0x000fea0003800000 */
[----:B------:R-:W-:Y:S04]  /*0410*/  LDS R4, [R0] ;  /* 0x0000000000047984 */ /* 0x000fe80000000800 */
[----:B------:R-:W0:Y:S02]  /*0420*/  LDS R5, [R0+0x80] ;  /* 0x0000800000057984 */ /* 0x000e240000000800 */
[----:B0-----:R-:W-:-:S13]  /*0430*/  ISETP.GE.AND P0, PT, R4, R5, PT ;  /* 0x000000050400720c */ /* 0x001fda0003f06270 */
[----:B------:R-:W0:Y:S04]  /*0440*/  @!P0 LDS R5, [R0+0x80] ;  /* 0x0000800000058984 */ /* 0x000e280000000800 */
[----:B0-----:R-:W-:Y:S04]  /*0450*/  @!P0 STS [R0], R5 ;  /* 0x0000000500008388 */ /* 0x001fe80000000800 */
        /* <DEDUP_REMOVED lines=24> */
[----:B0-----:R0:W-:Y:S02]  /*05e0*/  @!P0 STS [R0], R9 ;  /* 0x0000000900008388 */ /* 0x0011e40000000800 */
.L_x_16:
[----:B------:R-:W-:Y:S05]  /*05f0*/  BSYNC.RECONVERGENT B0 ;  /* 0x0000000000007941 */ /* 0x000fea0003800200 */
.L_x_15:
[----:B------:R-:W-:Y:S06]  /*0600*/  BAR.SYNC.DEFER_BLOCKING 0x0 ;  /* 0x0000000000007b1d */ /* 0x000fec0000010000 */
[----:B0-----:R-:W2:Y:S02]  /*0610*/  LDG.E R0, desc[UR6][R2.64] ;  /* 0x0000000602007981 */ /* 0x001ea4000c1e1900 */
[----:B--2---:R-:W-:-:S13]  /*0620*/  ISETP.NE.AND P0, PT, R0, RZ, PT ;  /* 0x000000ff0000720c */ /* 0x004fda0003f05270 */
[----:B------:R-:W-:Y:S05]  /*0630*/  @P0 EXIT ;  /* 0x000000000000094d */ /* 0x000fea0003800000 */
[----:B------:R-:W0:Y:S04]  /*0640*/  LDS R5, [UR4] ;  /* 0x00000004ff057984 */ /* 0x000e280008000800 */
[----:B0-----:R-:W-:Y:S01]  /*0650*/  STG.E desc[UR6][R2.64], R5 ;  /* 0x0000000502007986 */ /* 0x001fe2000c101906 */
[----:B------:R-:W-:Y:S05]  /*0660*/  EXIT ;  /* 0x000000000000794d */ /* 0x000fea0003800000 */
.L_x_17:
[----:B------:R-:W-:-:S00]  /*0670*/  BRA `(.L_x_17) ;  /* 0xfffffffc00fc7947 */ /* 0x000fc0000383ffff */
[----:B------:R-:W-:-:S00]  /*0680*/  NOP ;  /* 0x0000000000007918 */ /* 0x000fc00000000000 */
[----:B------:R-:W-:-:S00]  /*0690*/  NOP ;  /* 0x0000000000007918 */ /* 0x000fc00000000000 */
[----:B------:R-:W-:-:S00]  /*06a0*/  NOP ;  /* 0x0000000000007918 */ /* 0x000fc00000000000 */
[----:B------:R-:W-:-:S00]  /*06b0*/  NOP ;  /* 0x0000000000007918 */ /* 0x000fc00000000000 */
[----:B------:R-:W-:-:S00]  /*06c0*/  NOP ;  /* 0x0000000000007918 */ /* 0x000fc00000000000 */
[----:B------:R-:W-:-:S00]  /*06d0*/  NOP ;  /* 0x0000000000007918 */ /* 0x000fc00000000000 */
[----:B------:R-:W-:-:S00]  /*06e0*/  NOP ;  /* 0x0000000000007918 */ /* 0x000fc00000000000 */
[----:B------:R-:W-:-:S00]  /*06f0*/  NOP ;  /* 0x0000000000007918 */ /* 0x000fc00000000000 */
.L_x_31:


//--------------------- .text._Z38kernel_reduccion_desenrrollado_parcialPiS_ --------------------------
	.section	.text._Z38kernel_reduccion_desenrrollado_parcialPiS_,"ax",@progbits
	.align	128
        .global         _Z38kernel_reduccion_desenrrollado_parcialPiS_
        .type           _Z38kernel_reduccion_desenrrollado_parcialPiS_,@function
        .size           _Z38kernel_reduccion_desenrrollado_parcialPiS_,(.L_x_32 - _Z38kernel_reduccion_desenrrollado_parcialPiS_)
        .other          _Z38kernel_reduccion_desenrrollado_parcialPiS_,@"STO_CUDA_ENTRY STV_DEFAULT"
_Z38kernel_reduccion_desenrrollado_parcialPiS_:
.text._Z38kernel_reduccion_desenrrollado_parcialPiS_:
        /* <DEDUP_REMOVED lines=16> */
[----:B------:R-:W-:-:S05]  /*0100*/  UMOV UR4, UR6 ;  /* 0x0000000600047c82 */ /* 0x000fca0008000000 */
.L_x_21:
[----:B------:R-:W-:Y:S01]  /*0110*/  UMOV UR5, UR4 ;  /* 0x0000000400057c82 */ /* 0x000fe20008000000 */
[----:B------:R-:W-:Y:S01]  /*0120*/  USHF.R.U32.HI UR4, URZ, 0x1, UR4 ;  /* 0x00000001ff047899 */ /* 0x000fe20008011604 */
[----:B------:R-:W-:Y:S05]  /*0130*/  BSSY.RECONVERGENT B0, `(.L_x_19) ;  /* 0x0000007000007945 */ /* 0x000fea0003800200 */
[----:B------:R-:W-:-:S13]  /*0140*/  ISETP.GE.U32.AND P0, PT, R4, UR4, PT ;  /* 0x0000000404007c0c */ /* 0x000fda000bf06070 */
[----:B-1----:R-:W-:Y:S05]  /*0150*/  @P0 BRA `(.L_x_20) ;  /* 0x0000000000100947 */ /* 0x002fea0003800000 */
[----:B------:R-:W-:Y:S04]  /*0160*/  LDS R0, [R5] ;  /* 0x0000000005007984 */ /* 0x000fe80000000800 */
[----:B0-----:R-:W0:Y:S02]  /*0170*/  LDS R2, [R5+0x4] ;  /* 0x0000040005027984 */ /* 0x001e240000000800 */
[----:B0-----:R-:W-:-:S13]  /*0180*/  ISETP.GE.AND P0, PT, R0, R2, PT ;  /* 0x000000020000720c */ /* 0x001fda0003f06270 */
[----:B------:R1:W-:Y:S02]  /*0190*/  @!P0 STS [R5], R2 ;  /* 0x0000000205008388 */ /* 0x0003e40000000800 */
.L_x_20:
[----:B------:R-:W-:Y:S05]  /*01a0*/  BSYNC.RECONVERGENT B0 ;  /* 0x0000000000007941 */ /* 0x000fea0003800200 */
.L_x_19:
[----:B------:R-:W-:Y:S01]  /*01b0*/  BAR.SYNC.DEFER_BLOCKING 0x0 ;  /* 0x0000000000007b1d */ /* 0x000fe20000010000 */
[----:B------:R-:W-:-:S09]  /*01c0*/  UISETP.GT.U32.AND UP0, UPT, UR5, 0x83, UPT ;  /* 0x000000830500788c */ /* 0x000fd2000bf04070 */
[----:B------:R-:W-:Y:S05]  /*01d0*/  BRA.U UP0, `(.L_x_21) ;  /* 0xfffffffd00cc7547 */ /* 0x000fea000b83ffff */
.L_x_18:
[----:B01----:R-:W0:Y:S02]  /*01e0*/  LDC.64 R2, c[0x0][0x388] ;  /* 0x0000e200ff027b82 */ /* 0x003e240000000a00 */
[----:B0-----:R-:W-:-:S05]  /*01f0*/  IMAD.WIDE.U32 R2, R7, 0x4, R2 ;  /* 0x0000000407027825 */ /* 0x001fca00078e0002 */
[----:B------:R-:W2:Y:S01]  /*0200*/  LDG.E R0, desc[UR8][R2.64] ;  /* 0x0000000802007981 */ /* 0x000ea2000c1e1900 */
[----:B------:R-:W-:Y:S01]  /*0210*/  ISETP.GT.U32.AND P1, PT, R4, 0x1f, PT ;  /* 0x0000001f0400780c */ /* 0x000fe20003f24070 */
[----:B------:R-:W-:Y:S01]  /*0220*/  BSSY.RECONVERGENT B0, `(.L_x_22) ;  /* 0x0000021000007945 */ /* 0x000fe20003800200 */
[----:B--2---:R-:W-:-:S11]  /*0230*/  ISETP.NE.AND P0, PT, R0, RZ, PT ;  /* 0x000000ff0000720c */ /* 0x004fd60003f05270 */
        /* <DEDUP_REMOVED lines=31> */
.L_x_23:
[----:B------:R-:W-:Y:S05]  /*0430*/  BSYNC.RECONVERGENT B0 ;  /* 0x0000000000007941 */ /* 0x000fea0003800200 */
.L_x_22:
[----:B------:R-:W-:Y:S05]  /*0440*/  @P0 EXIT ;  /* 0x000000000000094d */ /* 0x000fea0003800000 */
[----:B------:R-:W1:Y:S01]  /*0450*/  S2UR UR5, SR_CgaCtaId ;  /* 0x00000000000579c3 */ /* 0x000e620000008800 */
[----:B------:R-:W-:Y:S02]  /*0460*/  UMOV UR4, 0x400 ;  /* 0x0000040000047882 */ /* 0x000fe40000000000 */
[----:B-1----:R-:W-:-:S09]  /*0470*/  ULEA UR4, UR5, UR4, 0x18 ;  /* 0x0000000405047291 */ /* 0x002fd2000f8ec0ff */
[----:B0-----:R-:W0:Y:S04]  /*0480*/  LDS R5, [UR4] ;  /* 0x00000004ff057984 */ /* 0x001e280008000800 */
[----:B0-----:R-:W-:Y:S01]  /*0490*/  STG.E desc[UR8][R2.64], R5 ;  /* 0x0000000502007986 */ /* 0x001fe2000c101908 */
[----:B------:R-:W-:Y:S05]  /*04a0*/  EXIT ;  /* 0x000000000000794d */ /* 0x000fea0003800000 */
.L_x_24:
        /* <DEDUP_REMOVED lines=13> */
.L_x_32:


//--------------------- .text._Z27kernel_reduccion_secuencialPiS_ --------------------------
	.section	.text._Z27kernel_reduccion_secuencialPiS_,"ax",@progbits
	.align	128
        .global         _Z27kernel_reduccion_secuencialPiS_
        .type           _Z27kernel_reduccion_secuencialPiS_,@function
        .size           _Z27kernel_reduccion_secuencialPiS_,(.L_x_33 - _Z27kernel_reduccion_secuencialPiS_)
        .other          _Z27kernel_reduccion_secuencialPiS_,@"STO_CUDA_ENTRY STV_DEFAULT"
_Z27kernel_reduccion_secuencialPiS_:
.text._Z27kernel_reduccion_secuencialPiS_:
        /* <DEDUP_REMOVED lines=15> */
[----:B------:R-:W-:Y:S06]  /*00f0*/  BAR.SYNC.DEFER_BLOCKING 0x0 ;  /* 0x0000000000007b1d */ /* 0x000fec0000010000 */
[----:B------:R-:W-:Y:S05]  /*0100*/  BRA.U !UP0, `(.L_x_25) ;  /* 0x0000000108387547 */ /* 0x000fea000b800000 */
[----:B------:R-:W-:-:S05]  /*0110*/  UMOV UR4, UR6 ;  /* 0x0000000600047c82 */ /* 0x000fca0008000000 */
.L_x_28:
        /* <DEDUP_REMOVED lines=9> */
.L_x_27:
[----:B------:R-:W-:Y:S05]  /*01b0*/  BSYNC.RECONVERGENT B0 ;  /* 0x0000000000007941 */ /* 0x000fea0003800200 */
.L_x_26:
[----:B------:R-:W-:Y:S01]  /*01c0*/  BAR.SYNC.DEFER_BLOCKING 0x0 ;  /* 0x0000000000007b1d */ /* 0x000fe20000010000 */
[----:B------:R-:W-:-:S09]  /*01d0*/  UISETP.GT.U32.AND UP0, UPT, UR5, 0x3, UPT ;  /* 0x000000030500788c */ /* 0x000fd2000bf04070 */
[----:B------:R-:W-:Y:S05]  /*01e0*/  BRA.U UP0, `(.L_x_28) ;  /* 0xfffffffd00cc7547 */ /* 0x000fea000b83ffff */
.L_x_25:
[----:B01----:R-:W0:Y:S02]  /*01f0*/  LDC.64 R2, c[0x0][0x388] ;  /* 0x0000e200ff027b82 */ /* 0x003e240000000a00 */
[----:B0-----:R-:W-:-:S05]  /*0200*/  IMAD.WIDE.U32 R2, R7, 0x4, R2 ;  /* 0x0000000407027825 */ /* 0x001fca00078e0002 */
[----:B------:R-:W2:Y:S02]  /*0210*/  LDG.E R0, desc[UR8][R2.64] ;  /* 0x0000000802007981 */ /* 0x000ea4000c1e1900 */
[----:B--2---:R-:W-:-:S13]  /*0220*/  ISETP.NE.AND P0, PT, R0, RZ, PT ;  /* 0x000000ff0000720c */ /* 0x004fda0003f05270 */
[----:B------:R-:W-:Y:S05]  /*0230*/  @P0 EXIT ;  /* 0x000000000000094d */ /* 0x000fea0003800000 */
[----:B------:R-:W0:Y:S01]  /*0240*/  S2UR UR5, SR_CgaCtaId ;  /* 0x00000000000579c3 */ /* 0x000e220000008800 */
[----:B------:R-:W-:Y:S02]  /*0250*/  UMOV UR4, 0x400 ;  /* 0x0000040000047882 */ /* 0x000fe40000000000 */
[----:B0-----:R-:W-:-:S09]  /*0260*/  ULEA UR4, UR5, UR4, 0x18 ;  /* 0x0000000405047291 */ /* 0x001fd2000f8ec0ff */
[----:B------:R-:W0:Y:S04]  /*0270*/  LDS R5, [UR4] ;  /* 0x00000004ff057984 */ /* 0x000e280008000800 */
[----:B0-----:R-:W-:Y:S01]  /*0280*/  STG.E desc[UR8][R2.64], R5 ;  /* 0x0000000502007986 */ /* 0x001fe2000c101908 */
[----:B------:R-:W-:Y:S05]  /*0290*/  EXIT ;  /* 0x000000000000794d */ /* 0x000fea0003800000 */
.L_x_29:
        /* <DEDUP_REMOVED lines=14> */
.L_x_33:


//--------------------- .text._Z27kernel_reduccion_intervalosPiS_ --------------------------
	.section	.text._Z27kernel_reduccion_intervalosPiS_,"ax",@progbits
	.align	128
        .global         _Z27kernel_reduccion_intervalosPiS_
        .type           _Z27kernel_reduccion_intervalosPiS_,@function
        .size           _Z27kernel_reduccion_intervalosPiS_,(.L_x_34 - _Z27kernel_reduccion_intervalosPiS_)
        .other          _Z27kernel_reduccion_intervalosPiS_,@"STO_CUDA_ENTRY STV_DEFAULT"
_Z27kernel_reduccion_intervalosPiS_:
.text._Z27kernel_reduccion_intervalosPiS_:
[----:B------:R-:W-:Y:S01]  /*0000*/  LDC R1, c[0x0][0x37c] ;  /* 0x0000df00ff017b82 */ /* 0x000fe20000000800 */
[----:B------:R-:W0:Y:S07]  /*0010*/  S2R R7, SR_CTAID.X ;  /* 0x0000000000077919 */ /* 0x000e2e0000002500 */
[----:B------:R-:W0:Y:S01]  /*0020*/  LDC.64 R4, c[0x0][0x388] ;  /* 0x0000e200ff047b82 */ /* 0x000e220000000a00 */
[----:B------:R-:W1:Y:S01]  /*0030*/  LDCU.64 UR6, c[0x0][0x358] ;  /* 0x00006b00ff0677ac */ /* 0x000e620008000a00 */
[----:B------:R-:W2:Y:S01]  /*0040*/  S2R R0, SR_TID.X ;  /* 0x0000000000007919 */ /* 0x000ea20000002100 */
[----:B------:R-:W2:Y:S05]  /*0050*/  LDCU UR4, c[0x0][0x360] ;  /* 0x00006c00ff0477ac */ /* 0x000eaa0008000800 */
[----:B------:R-:W3:Y:S01]  /*0060*/  LDC.64 R2, c[0x0][0x380] ;  /* 0x0000e000ff027b82 */ /* 0x000ee20000000a00 */
[----:B0-----:R-:W-:-:S04]  /*0070*/  IMAD.WIDE.U32 R4, R7, 0x4, R4 ;  /* 0x0000000407047825 */ /* 0x001fc800078e0004 */
[----:B--2---:R-:W-:Y:S01]  /*0080*/  IMAD R7, R7, UR4, R0 ;  /* 0x0000000407077c24 */ /* 0x004fe2000f8e0200 */
[----:B-1----:R-:W2:Y:S03]  /*0090*/  LDG.E R6, desc[UR6][R4.64] ;  /* 0x0000000604067981 */ /* 0x002ea6000c1e1900 */
[----:B---3--:R-:W-:-:S06]  /*00a0*/  IMAD.WIDE R2, R7, 0x4, R2 ;  /* 0x0000000407027825 */ /* 0x008fcc00078e0202 */
[----:B------:R-:W3:Y:S01]  /*00b0*/  LDG.E R2, desc[UR6][R2.64] ;  /* 0x0000000602027981 */ /* 0x000ee2000c1e1900 */
[----:B------:R-:W0:Y:S01]  /*00c0*/  S2UR UR5, SR_CgaCtaId ;  /* 0x00000000000579c3 */ /* 0x000e220000008800 */
[----:B------:R-:W-:Y:S02]  /*00d0*/  UMOV UR4, 0x400 ;  /* 0x0000040000047882 */ /* 0x000fe40000000000 */
[----:B0-----:R-:W-:-:S06]  /*00e0*/  ULEA UR4, UR5, UR4, 0x18 ;  /* 0x0000000405047291 */ /* 0x001fcc000f8ec0ff */
[----:B------:R-:W-:Y:S02]  /*00f0*/  LEA R7, R0, UR4, 0x2 ;  /* 0x0000000400077c11 */ /* 0x000fe4000f8e10ff */
[----:B--2---:R-:W-:-:S03]  /*0100*/  ISETP.NE.AND P0, PT, R6, RZ, PT ;  /* 0x000000ff0600720c */ /* 0x004fc60003f05270 */
[----:B---3--:R0:W-:Y:S10]  /*0110*/  STS [R7], R2 ;  /* 0x0000000207007388 */ /* 0x0081f40000000800 */
[----:B------:R-:W-:Y:S05]  /*0120*/  @P0 EXIT ;  /* 0x000000000000094d */ /* 0x000fea0003800000 */
[----:B------:R-:W1:Y:S04]  /*0130*/  LDS R3, [UR4] ;  /* 0x00000004ff037984 */ /* 0x000e680008000800 */
[----:B-1----:R-:W-:Y:S01]  /*0140*/  STG.E desc[UR6][R4.64], R3 ;  /* 0x0000000304007986 */ /* 0x002fe2000c101906 */
[----:B------:R-:W-:Y:S05]  /*0150*/  EXIT ;  /* 0x000000000000794d */ /* 0x000fea0003800000 */
.L_x_30:
        /* <DEDUP_REMOVED lines=10> */
.L_x_34:


//--------------------- .nv.shared._Z36kernel_reduccion_desenrrollado_totalPiS_ --------------------------
	.section	.nv.shared._Z36kernel_reduccion_desenrrollado_totalPiS_,"aw",@nobits
	.sectionflags	@""
	.align	16
	.zero		1024


//--------------------- .nv.shared.reserved.0     --------------------------
	.section	.nv.shared.reserved.0,"aw",@nobits
	.weak		__nv_reservedSMEM_offset_0_alias
	.size		__nv_reservedSMEM_offset_0_alias, 0, 64
	.other		__nv_reservedSMEM_offset_0_alias,@"STO_CUDA_RESERVED_SHARED STV_DEFAULT"
__nv_reservedSMEM_offset_0_alias:
	.zero		0
	.zero		64


//--------------------- .nv.shared._Z38kernel_reduccion_desenrrollado_parcialPiS_ --------------------------
	.section	.nv.shared._Z38kernel_reduccion_desenrrollado_parcialPiS_,"aw",@nobits
	.sectionflags	@""
	.align	16
	.zero		1024


//--------------------- .nv.shared._Z27kernel_reduccion_secuencialPiS_ --------------------------
	.section	.nv.shared._Z27kernel_reduccion_secuencialPiS_,"aw",@nobits
	.sectionflags	@""
	.align	16
	.zero		1024


//--------------------- .nv.shared._Z27kernel_reduccion_intervalosPiS_ --------------------------
	.section	.nv.shared._Z27kernel_reduccion_intervalosPiS_,"aw",@nobits
	.sectionflags	@""
	.align	16
	.zero		1024


//--------------------- .nv.constant0._Z36kernel_reduccion_desenrrollado_totalPiS_ --------------------------
	.section	.nv.constant0._Z36kernel_reduccion_desenrrollado_totalPiS_,"a",@progbits
	.sectionflags	@""
	.align	4
.nv.constant0._Z36kernel_reduccion_desenrrollado_totalPiS_:
	.zero		912


//--------------------- .nv.constant0._Z38kernel_reduccion_desenrrollado_parcialPiS_ --------------------------
	.section	.nv.constant0._Z38kernel_reduccion_desenrrollado_parcialPiS_,"a",@progbits
	.sectionflags	@""
	.align	4
.nv.constant0._Z38kernel_reduccion_desenrrollado_parcialPiS_:
	.zero		912


//--------------------- .nv.constant0._Z27kernel_reduccion_secuencialPiS_ --------------------------
	.section	.nv.constant0._Z27kernel_reduccion_secuencialPiS_,"a",@progbits
	.sectionflags	@""
	.align	4
.nv.constant0._Z27kernel_reduccion_secuencialPiS_:
	.zero		912


//--------------------- .nv.constant0._Z27kernel_reduccion_intervalosPiS_ --------------------------
	.section	.nv.constant0._Z27kernel_reduccion_intervalosPiS_,"a",@progbits
	.sectionflags	@""
	.align	4
.nv.constant0._Z27kernel_reduccion_intervalosPiS_:
	.zero		912


//--------------------- SYMBOLS --------------------------

	.type		.nv.reservedSmem.offset0,@object
	.size		.nv.reservedSmem.offset0,0x4
	.type		.nv.reservedSmem.cap,@object
	.size		.nv.reservedSmem.cap,0x4
